//
// Generated by NVIDIA NVVM Compiler
//
// Compiler Build ID: CL-36424714
// Cuda compilation tools, release 13.0, V13.0.88
// Based on NVVM 20.0.0
//

.version 9.0
.target sm_100
.address_size 64

	// .globl	_Z3simjjjPfS_

.visible .entry _Z3simjjjPfS_(
	.param .u32 _Z3simjjjPfS__param_0,
	.param .u32 _Z3simjjjPfS__param_1,
	.param .u32 _Z3simjjjPfS__param_2,
	.param .u64 .ptr .align 1 _Z3simjjjPfS__param_3,
	.param .u64 .ptr .align 1 _Z3simjjjPfS__param_4
)
{
	.reg .pred 	%p<18>;
	.reg .b32 	%r<100>;
	.reg .b32 	%f<95>;
	.reg .b64 	%rd<67>;
	.reg .b64 	%fd<5>;

	ld.param.u32 	%r47, [_Z3simjjjPfS__param_0];
	ld.param.u32 	%r48, [_Z3simjjjPfS__param_1];
	ld.param.u32 	%r49, [_Z3simjjjPfS__param_2];
	ld.param.u64 	%rd4, [_Z3simjjjPfS__param_3];
	ld.param.u64 	%rd5, [_Z3simjjjPfS__param_4];
	cvta.to.global.u64 	%rd1, %rd4;
	cvta.to.global.u64 	%rd2, %rd5;
	mov.u32 	%r50, %ctaid.x;
	mov.u32 	%r51, %ntid.x;
	mul.lo.s32 	%r1, %r50, %r51;
	mov.u32 	%r2, %tid.x;
	add.s32 	%r3, %r1, %r2;
	setp.ge.u32 	%p1, %r3, %r47;
	setp.eq.s32 	%p2, %r48, 0;
	setp.eq.s32 	%p3, %r49, 0;
	or.pred  	%p4, %p2, %p3;
	or.pred  	%p5, %p4, %p1;
	@%p5 bra 	$L__BB0_16;
	and.b32  	%r4, %r49, 7;
	and.b32  	%r5, %r49, 3;
	and.b32  	%r6, %r49, -8;
	add.s32 	%r53, %r2, %r47;
	add.s32 	%r7, %r53, %r1;
	shl.b32 	%r8, %r47, 3;
	mad.lo.s32 	%r9, %r47, 3, %r3;
	shl.b32 	%r54, %r47, 2;
	add.s32 	%r10, %r3, %r54;
	mad.lo.s32 	%r11, %r47, 5, %r3;
	mad.lo.s32 	%r12, %r47, 6, %r3;
	mov.b32 	%r85, 0;
$L__BB0_2:
	mov.b32 	%r86, 0;
$L__BB0_3:
	setp.lt.u32 	%p6, %r49, 8;
	mad.lo.s32 	%r57, %r86, %r47, %r3;
	mul.wide.u32 	%rd6, %r57, 4;
	add.s64 	%rd3, %rd2, %rd6;
	ld.global.f32 	%f1, [%rd3];
	mul.lo.s32 	%r15, %r86, %r49;
	mov.f32 	%f94, 0f00000000;
	mov.b32 	%r98, 0;
	@%p6 bra 	$L__BB0_6;
	mad.lo.s32 	%r89, %r47, 7, %r3;
	and.b32  	%r58, %r49, -8;
	neg.s32 	%r96, %r58;
	shl.b32 	%r59, %r47, 1;
	add.s32 	%r94, %r3, %r59;
	add.s32 	%r87, %r15, 3;
	mov.f32 	%f94, 0f00000000;
	mov.u32 	%r88, %r3;
	mov.u32 	%r90, %r12;
	mov.u32 	%r91, %r11;
	mov.u32 	%r92, %r10;
	mov.u32 	%r93, %r9;
	mov.u32 	%r95, %r7;
$L__BB0_5:
	.pragma "nounroll";
	add.s32 	%r60, %r87, -3;
	mul.wide.u32 	%rd7, %r60, 4;
	add.s64 	%rd8, %rd1, %rd7;
	ld.global.f32 	%f17, [%rd8];
	mul.wide.u32 	%rd9, %r88, 4;
	add.s64 	%rd10, %rd2, %rd9;
	ld.global.f32 	%f18, [%rd10];
	fma.rn.f32 	%f19, %f17, %f18, %f94;
	add.s32 	%r61, %r87, -2;
	mul.wide.u32 	%rd11, %r61, 4;
	add.s64 	%rd12, %rd1, %rd11;
	ld.global.f32 	%f20, [%rd12];
	mul.wide.u32 	%rd13, %r95, 4;
	add.s64 	%rd14, %rd2, %rd13;
	ld.global.f32 	%f21, [%rd14];
	fma.rn.f32 	%f22, %f20, %f21, %f19;
	add.s32 	%r62, %r87, -1;
	mul.wide.u32 	%rd15, %r62, 4;
	add.s64 	%rd16, %rd1, %rd15;
	ld.global.f32 	%f23, [%rd16];
	mul.wide.u32 	%rd17, %r94, 4;
	add.s64 	%rd18, %rd2, %rd17;
	ld.global.f32 	%f24, [%rd18];
	fma.rn.f32 	%f25, %f23, %f24, %f22;
	add.s32 	%r63, %r87, 4;
	mul.wide.u32 	%rd19, %r87, 4;
	add.s64 	%rd20, %rd1, %rd19;
	ld.global.f32 	%f26, [%rd20];
	mul.wide.u32 	%rd21, %r93, 4;
	add.s64 	%rd22, %rd2, %rd21;
	ld.global.f32 	%f27, [%rd22];
	fma.rn.f32 	%f28, %f26, %f27, %f25;
	add.s32 	%r64, %r87, 1;
	mul.wide.u32 	%rd23, %r64, 4;
	add.s64 	%rd24, %rd1, %rd23;
	ld.global.f32 	%f29, [%rd24];
	mul.wide.u32 	%rd25, %r92, 4;
	add.s64 	%rd26, %rd2, %rd25;
	ld.global.f32 	%f30, [%rd26];
	fma.rn.f32 	%f31, %f29, %f30, %f28;
	add.s32 	%r65, %r87, 2;
	mul.wide.u32 	%rd27, %r65, 4;
	add.s64 	%rd28, %rd1, %rd27;
	ld.global.f32 	%f32, [%rd28];
	mul.wide.u32 	%rd29, %r91, 4;
	add.s64 	%rd30, %rd2, %rd29;
	ld.global.f32 	%f33, [%rd30];
	fma.rn.f32 	%f34, %f32, %f33, %f31;
	add.s32 	%r66, %r87, 3;
	mul.wide.u32 	%rd31, %r66, 4;
	add.s64 	%rd32, %rd1, %rd31;
	ld.global.f32 	%f35, [%rd32];
	mul.wide.u32 	%rd33, %r90, 4;
	add.s64 	%rd34, %rd2, %rd33;
	ld.global.f32 	%f36, [%rd34];
	fma.rn.f32 	%f37, %f35, %f36, %f34;
	mul.wide.u32 	%rd35, %r63, 4;
	add.s64 	%rd36, %rd1, %rd35;
	ld.global.f32 	%f38, [%rd36];
	mul.wide.u32 	%rd37, %r89, 4;
	add.s64 	%rd38, %rd2, %rd37;
	ld.global.f32 	%f39, [%rd38];
	fma.rn.f32 	%f94, %f38, %f39, %f37;
	add.s32 	%r96, %r96, 8;
	add.s32 	%r95, %r95, %r8;
	add.s32 	%r94, %r94, %r8;
	add.s32 	%r93, %r93, %r8;
	add.s32 	%r92, %r92, %r8;
	add.s32 	%r91, %r91, %r8;
	add.s32 	%r90, %r90, %r8;
	add.s32 	%r89, %r89, %r8;
	add.s32 	%r88, %r88, %r8;
	add.s32 	%r87, %r87, 8;
	setp.ne.s32 	%p7, %r96, 0;
	mov.u32 	%r98, %r6;
	@%p7 bra 	$L__BB0_5;
$L__BB0_6:
	setp.eq.s32 	%p8, %r4, 0;
	@%p8 bra 	$L__BB0_14;
	add.s32 	%r67, %r4, -1;
	setp.lt.u32 	%p9, %r67, 3;
	@%p9 bra 	$L__BB0_9;
	add.s32 	%r68, %r98, %r15;
	mul.wide.u32 	%rd39, %r68, 4;
	add.s64 	%rd40, %rd1, %rd39;
	ld.global.f32 	%f41, [%rd40];
	mad.lo.s32 	%r69, %r98, %r47, %r3;
	mul.wide.u32 	%rd41, %r69, 4;
	add.s64 	%rd42, %rd2, %rd41;
	ld.global.f32 	%f42, [%rd42];
	fma.rn.f32 	%f43, %f41, %f42, %f94;
	add.s32 	%r70, %r68, 1;
	mul.wide.u32 	%rd43, %r70, 4;
	add.s64 	%rd44, %rd1, %rd43;
	ld.global.f32 	%f44, [%rd44];
	add.s32 	%r71, %r69, %r47;
	mul.wide.u32 	%rd45, %r71, 4;
	add.s64 	%rd46, %rd2, %rd45;
	ld.global.f32 	%f45, [%rd46];
	fma.rn.f32 	%f46, %f44, %f45, %f43;
	add.s32 	%r72, %r68, 2;
	mul.wide.u32 	%rd47, %r72, 4;
	add.s64 	%rd48, %rd1, %rd47;
	ld.global.f32 	%f47, [%rd48];
	add.s32 	%r73, %r71, %r47;
	mul.wide.u32 	%rd49, %r73, 4;
	add.s64 	%rd50, %rd2, %rd49;
	ld.global.f32 	%f48, [%rd50];
	fma.rn.f32 	%f49, %f47, %f48, %f46;
	add.s32 	%r74, %r68, 3;
	mul.wide.u32 	%rd51, %r74, 4;
	add.s64 	%rd52, %rd1, %rd51;
	ld.global.f32 	%f50, [%rd52];
	add.s32 	%r75, %r73, %r47;
	mul.wide.u32 	%rd53, %r75, 4;
	add.s64 	%rd54, %rd2, %rd53;
	ld.global.f32 	%f51, [%rd54];
	fma.rn.f32 	%f94, %f50, %f51, %f49;
	add.s32 	%r98, %r98, 4;
$L__BB0_9:
	setp.eq.s32 	%p10, %r5, 0;
	@%p10 bra 	$L__BB0_14;
	setp.eq.s32 	%p11, %r5, 1;
	@%p11 bra 	$L__BB0_12;
	add.s32 	%r76, %r98, %r15;
	mul.wide.u32 	%rd55, %r76, 4;
	add.s64 	%rd56, %rd1, %rd55;
	ld.global.f32 	%f53, [%rd56];
	mad.lo.s32 	%r77, %r98, %r47, %r3;
	mul.wide.u32 	%rd57, %r77, 4;
	add.s64 	%rd58, %rd2, %rd57;
	ld.global.f32 	%f54, [%rd58];
	fma.rn.f32 	%f55, %f53, %f54, %f94;
	add.s32 	%r78, %r76, 1;
	mul.wide.u32 	%rd59, %r78, 4;
	add.s64 	%rd60, %rd1, %rd59;
	ld.global.f32 	%f56, [%rd60];
	add.s32 	%r79, %r77, %r47;
	mul.wide.u32 	%rd61, %r79, 4;
	add.s64 	%rd62, %rd2, %rd61;
	ld.global.f32 	%f57, [%rd62];
	fma.rn.f32 	%f94, %f56, %f57, %f55;
	add.s32 	%r98, %r98, 2;
$L__BB0_12:
	and.b32  	%r80, %r49, 1;
	setp.eq.b32 	%p12, %r80, 1;
	not.pred 	%p13, %p12;
	@%p13 bra 	$L__BB0_14;
	add.s32 	%r81, %r98, %r15;
	mul.wide.u32 	%rd63, %r81, 4;
	add.s64 	%rd64, %rd1, %rd63;
	ld.global.f32 	%f58, [%rd64];
	mad.lo.s32 	%r82, %r98, %r47, %r3;
	mul.wide.u32 	%rd65, %r82, 4;
	add.s64 	%rd66, %rd2, %rd65;
	ld.global.f32 	%f59, [%rd66];
	fma.rn.f32 	%f94, %f58, %f59, %f94;
$L__BB0_14:
	cvt.f64.f32 	%fd1, %f1;
	mul.f32 	%f60, %f94, 0f3C628D93;
	fma.rn.f32 	%f61, %f1, 0f3E8594AF, %f60;
	add.f32 	%f62, %f61, 0f3E99999A;
	fma.rn.f32 	%f63, %f62, 0f43870000, 0fC2D80000;
	mul.f32 	%f64, %f63, 0fBE1DB22D;
	fma.rn.f32 	%f65, %f64, 0f3BBB989D, 0f3F000000;
	cvt.sat.f32.f32 	%f66, %f65;
	mov.f32 	%f67, 0f4B400001;
	mov.f32 	%f68, 0f437C0000;
	fma.rm.f32 	%f69, %f66, %f68, %f67;
	add.f32 	%f70, %f69, 0fCB40007F;
	neg.f32 	%f71, %f70;
	fma.rn.f32 	%f72, %f64, 0f3FB8AA3B, %f71;
	fma.rn.f32 	%f73, %f64, 0f32A57060, %f72;
	mov.b32 	%r83, %f69;
	shl.b32 	%r84, %r83, 23;
	mov.b32 	%f74, %r84;
	ex2.approx.ftz.f32 	%f75, %f73;
	mul.f32 	%f76, %f75, %f74;
	mov.f32 	%f77, 0f3F800000;
	sub.f32 	%f78, %f77, %f76;
	div.rn.f32 	%f79, %f63, %f78;
	div.rn.f32 	%f80, %f1, 0fBDCCCCCD;
	sub.f32 	%f81, %f77, %f1;
	mul.f32 	%f82, %f81, %f79;
	fma.rn.f32 	%f83, %f82, 0f3F241893, %f80;
	cvt.f64.f32 	%fd2, %f83;
	mul.f64 	%fd3, %fd2, 0d3FB999999999999A;
	fma.rn.f64 	%fd4, %fd3, 0d3F50624DD2F1A9FC, %fd1;
	cvt.rn.f32.f64 	%f84, %fd4;
	setp.lt.f32 	%p14, %f84, 0f00000000;
	setp.gt.f32 	%p15, %f84, 0f3F800000;
	selp.f32 	%f85, 0f3F800000, %f84, %p15;
	selp.f32 	%f86, 0f00000000, %f85, %p14;
	st.global.f32 	[%rd3], %f86;
	add.s32 	%r86, %r86, 1;
	setp.ne.s32 	%p16, %r86, %r49;
	@%p16 bra 	$L__BB0_3;
	add.s32 	%r85, %r85, 1;
	setp.ne.s32 	%p17, %r85, %r48;
	@%p17 bra 	$L__BB0_2;
$L__BB0_16:
	ret;

}


// ===== COMPILED SASS (sm_100) =====

	.target	sm_100

	.elftype	@"ET_EXEC"


//--------------------- .note.nv.tkinfo           --------------------------
	.section	.note.nv.tkinfo,"",@"SHT_NOTE"
	.sectionflags	@"SHF_NOTE_NV_TKINFO"
	.tkinfo
        /*0018*/ 	.word	0x00000002
        /*0030*/ 	.string	""
        /*0030*/ 	.string	"ptxas"
        /*0030*/ 	.string	"Cuda compilation tools, release 13.0, V13.0.88"
        /*0030*/ 	.string	"Build cuda_13.0.r13.0/compiler.36424714_0"
        /*0030*/ 	.string	"-arch sm_100 -m 64 "



//--------------------- .note.nv.cuinfo           --------------------------
	.section	.note.nv.cuinfo,"",@"SHT_NOTE"
	.sectionflags	@"SHF_NOTE_NV_CUINFO"
        /*0018*/ 	.short	0x0002
        /*001a*/ 	.short	0x0064
        /*001c*/ 	.short	0x0082
	.zero		2


//--------------------- .nv.info                  --------------------------
	.section	.nv.info,"",@"SHT_CUDA_INFO"
	.align	4


	//----- nvinfo : EIATTR_REGCOUNT
	.align		4
        /*0000*/ 	.byte	0x04, 0x2f
        /*0002*/ 	.short	(.L_1 - .L_0)
	.align		4
.L_0:
        /*0004*/ 	.word	index@(_Z3simjjjPfS_)
        /*0008*/ 	.word	0x00000020


	//----- nvinfo : EIATTR_FRAME_SIZE
	.align		4
.L_1:
        /*000c*/ 	.byte	0x04, 0x11
        /*000e*/ 	.short	(.L_3 - .L_2)
	.align		4
.L_2:
        /*0010*/ 	.word	index@($__internal_0_$__cuda_sm3x_div_rn_noftz_f32_slowpath)
        /*0014*/ 	.word	0x00000000


	//----- nvinfo : EIATTR_FRAME_SIZE
	.align		4
.L_3:
        /*0018*/ 	.byte	0x04, 0x11
        /*001a*/ 	.short	(.L_5 - .L_4)
	.align		4
.L_4:
        /*001c*/ 	.word	index@(_Z3simjjjPfS_)
        /*0020*/ 	.word	0x00000000


	//----- nvinfo : EIATTR_MIN_STACK_SIZE
	.align		4
.L_5:
        /*0024*/ 	.byte	0x04, 0x12
        /*0026*/ 	.short	(.L_7 - .L_6)
	.align		4
.L_6:
        /*0028*/ 	.word	index@(_Z3simjjjPfS_)
        /*002c*/ 	.word	0x00000000
.L_7:


//--------------------- .nv.compat                --------------------------
	.section	.nv.compat,"",@"SHT_CUDA_COMPAT_INFO"
	.align	4
        /*0000*/ 	.byte	0x02, 0x09, 0x00, 0x00, 0x02, 0x02, 0x01, 0x00, 0x02, 0x05, 0x05, 0x00, 0x03, 0x07, 0x01, 0x01
        /*0010*/ 	.byte	0x02, 0x03, 0x00, 0x00, 0x02, 0x06, 0x01, 0x00, 0x04, 0x0b, 0x08, 0x00, 0x01, 0x00, 0x00, 0x00
        /*0020*/ 	.byte	0x00, 0x00, 0x00, 0x00


//--------------------- .nv.info._Z3simjjjPfS_    --------------------------
	.section	.nv.info._Z3simjjjPfS_,"",@"SHT_CUDA_INFO"
	.sectionflags	@""
	.align	4


	//----- nvinfo : EIATTR_CUDA_API_VERSION
	.align		4
        /*0000*/ 	.byte	0x04, 0x37
        /*0002*/ 	.short	(.L_9 - .L_8)
.L_8:
        /*0004*/ 	.word	0x00000082


	//----- nvinfo : EIATTR_KPARAM_INFO
	.align		4
.L_9:
        /*0008*/ 	.byte	0x04, 0x17
        /*000a*/ 	.short	(.L_11 - .L_10)
.L_10:
        /*000c*/ 	.word	0x00000000
        /*0010*/ 	.short	0x0004
        /*0012*/ 	.short	0x0018
        /*0014*/ 	.byte	0x00, 0xf5, 0x21, 0x00


	//----- nvinfo : EIATTR_KPARAM_INFO
	.align		4
.L_11:
        /*0018*/ 	.byte	0x04, 0x17
        /*001a*/ 	.short	(.L_13 - .L_12)
.L_12:
        /*001c*/ 	.word	0x00000000
        /*0020*/ 	.short	0x0003
        /*0022*/ 	.short	0x0010
        /*0024*/ 	.byte	0x00, 0xf5, 0x21, 0x00


	//----- nvinfo : EIATTR_KPARAM_INFO
	.align		4
.L_13:
        /*0028*/ 	.byte	0x04, 0x17
        /*002a*/ 	.short	(.L_15 - .L_14)
.L_14:
        /*002c*/ 	.word	0x00000000
        /*0030*/ 	.short	0x0002
        /*0032*/ 	.short	0x0008
        /*0034*/ 	.byte	0x00, 0xf0, 0x11, 0x00


	//----- nvinfo : EIATTR_KPARAM_INFO
	.align		4
.L_15:
        /*0038*/ 	.byte	0x04, 0x17
        /*003a*/ 	.short	(.L_17 - .L_16)
.L_16:
        /*003c*/ 	.word	0x00000000
        /*0040*/ 	.short	0x0001
        /*0042*/ 	.short	0x0004
        /*0044*/ 	.byte	0x00, 0xf0, 0x11, 0x00


	//----- nvinfo : EIATTR_KPARAM_INFO
	.align		4
.L_17:
        /*0048*/ 	.byte	0x04, 0x17
        /*004a*/ 	.short	(.L_19 - .L_18)
.L_18:
        /*004c*/ 	.word	0x00000000
        /*0050*/ 	.short	0x0000
        /*0052*/ 	.short	0x0000
        /*0054*/ 	.byte	0x00, 0xf0, 0x11, 0x00


	//----- nvinfo : EIATTR_SPARSE_MMA_MASK
	.align		4
.L_19:
        /*0058*/ 	.byte	0x03, 0x50
        /*005a*/ 	.short	0x0000


	//----- nvinfo : EIATTR_MAXREG_COUNT
	.align		4
        /*005c*/ 	.byte	0x03, 0x1b
        /*005e*/ 	.short	0x00ff


	//----- nvinfo : EIATTR_MERCURY_ISA_VERSION
	.align		4
        /*0060*/ 	.byte	0x03, 0x5f
        /*0062*/ 	.short	0x0101


	//----- nvinfo : EIATTR_VRC_CTA_INIT_COUNT
	.align		4
        /*0064*/ 	.byte	0x02, 0x4a
	.zero		1
	.zero		1


	//----- nvinfo : EIATTR_EXIT_INSTR_OFFSETS
	.align		4
        /*0068*/ 	.byte	0x04, 0x1c
        /*006a*/ 	.short	(.L_21 - .L_20)


	//   ....[0]....
.L_20:
        /*006c*/ 	.word	0x000000b0


	//   ....[1]....
        /*0070*/ 	.word	0x000010e0


	//----- nvinfo : EIATTR_CRS_STACK_SIZE
	.align		4
.L_21:
        /*0074*/ 	.byte	0x04, 0x1e
        /*0076*/ 	.short	(.L_23 - .L_22)
.L_22:
        /*0078*/ 	.word	0x00000000


	//----- nvinfo : EIATTR_CBANK_PARAM_SIZE
	.align		4
.L_23:
        /*007c*/ 	.byte	0x03, 0x19
        /*007e*/ 	.short	0x0020


	//----- nvinfo : EIATTR_PARAM_CBANK
	.align		4
        /*0080*/ 	.byte	0x04, 0x0a
        /*0082*/ 	.short	(.L_25 - .L_24)
	.align		4
.L_24:
        /*0084*/ 	.word	index@(.nv.constant0._Z3simjjjPfS_)
        /*0088*/ 	.short	0x0380
        /*008a*/ 	.short	0x0020


	//----- nvinfo : EIATTR_SW_WAR
	.align		4
.L_25:
        /*008c*/ 	.byte	0x04, 0x36
        /*008e*/ 	.short	(.L_27 - .L_26)
.L_26:
        /*0090*/ 	.word	0x00000008
.L_27:


//--------------------- .nv.callgraph             --------------------------
	.section	.nv.callgraph,"",@"SHT_CUDA_CALLGRAPH"
	.align	4
	.sectionentsize	8
	.align		4
        /*0000*/ 	.word	0x00000000
	.align		4
        /*0004*/ 	.word	0xffffffff
	.align		4
        /*0008*/ 	.word	0x00000000
	.align		4
        /*000c*/ 	.word	0xfffffffe
	.align		4
        /*0010*/ 	.word	0x00000000
	.align		4
        /*0014*/ 	.word	0xfffffffd
	.align		4
        /*0018*/ 	.word	0x00000000
	.align		4
        /*001c*/ 	.word	0xfffffffc


//--------------------- .text._Z3simjjjPfS_       --------------------------
	.section	.text._Z3simjjjPfS_,"ax",@progbits
	.align	128
        .global         _Z3simjjjPfS_
        .type           _Z3simjjjPfS_,@function
        .size           _Z3simjjjPfS_,(.L_x_22 - _Z3simjjjPfS_)
        .other          _Z3simjjjPfS_,@"STO_CUDA_ENTRY STV_DEFAULT"
_Z3simjjjPfS_:
.text._Z3simjjjPfS_:
[----:B------:R-:W-:Y:S01]  /*0000*/  LDC R1, c[0x0][0x37c] ;  /* 0x0000df00ff017b82 */ /* 0x000fe20000000800 */
[----:B------:R-:W0:Y:S07]  /*0010*/  S2R R5, SR_TID.X ;  /* 0x0000000000057919 */ /* 0x000e2e0000002100 */
[----:B------:R-:W1:Y:S01]  /*0020*/  S2UR UR4, SR_CTAID.X ;  /* 0x00000000000479c3 */ /* 0x000e620000002500 */
[----:B------:R-:W1:Y:S01]  /*0030*/  LDCU UR5, c[0x0][0x360] ;  /* 0x00006c00ff0577ac */ /* 0x000e620008000800 */
[----:B------:R-:W2:Y:S06]  /*0040*/  LDCU UR6, c[0x0][0x388] ;  /* 0x00007100ff0677ac */ /* 0x000eac0008000800 */
[----:B------:R-:W3:Y:S01]  /*0050*/  LDC.64 R6, c[0x0][0x380] ;  /* 0x0000e000ff067b82 */ /* 0x000ee20000000a00 */
[----:B--2---:R-:W-:Y:S01]  /*0060*/  ISETP.NE.AND P0, PT, RZ, UR6, PT ;  /* 0x00000006ff007c0c */ /* 0x004fe2000bf05270 */
[----:B-1----:R-:W-:-:S06]  /*0070*/  UIMAD UR4, UR4, UR5, URZ ;  /* 0x00000005040472a4 */ /* 0x002fcc000f8e02ff */
[----:B0-----:R-:W-:Y:S02]  /*0080*/  IADD3 R3, PT, PT, R5, UR4, RZ ;  /* 0x0000000405037c10 */ /* 0x001fe4000fffe0ff */
[----:B---3--:R-:W-:-:S04]  /*0090*/  ISETP.EQ.OR P0, PT, R7, RZ, !P0 ;  /* 0x000000ff0700720c */ /* 0x008fc80004702670 */
[----:B------:R-:W-:-:S13]  /*00a0*/  ISETP.GE.U32.OR P0, PT, R3, R6, P0 ;  /* 0x000000060300720c */ /* 0x000fda0000706470 */
[----:B------:R-:W-:Y:S05]  /*00b0*/  @P0 EXIT ;  /* 0x000000000000094d */ /* 0x000fea0003800000 */
[C---:B------:R-:W-:Y:S01]  /*00c0*/  IADD3 R2, PT, PT, R6.reuse, UR4, R5 ;  /* 0x0000000406027c10 */ /* 0x040fe2000fffe005 */
[C-C-:B------:R-:W-:Y:S01]  /*00d0*/  IMAD R4, R6.reuse, 0x4, R3.reuse ;  /* 0x0000000406047824 */ /* 0x140fe200078e0203 */
[----:B------:R-:W0:Y:S01]  /*00e0*/  LDCU.64 UR16, c[0x0][0x358] ;  /* 0x00006b00ff1077ac */ /* 0x000e220008000a00 */
[C-C-:B------:R-:W-:Y:S02]  /*00f0*/  IMAD R5, R6.reuse, 0x5, R3.reuse ;  /* 0x0000000506057824 */ /* 0x140fe400078e0203 */
[----:B------:R-:W-:Y:S01]  /*0100*/  IMAD R6, R6, 0x6, R3 ;  /* 0x0000000606067824 */ /* 0x000fe200078e0203 */
[----:B------:R-:W-:-:S06]  /*0110*/  UMOV UR4, URZ ;  /* 0x000000ff00047c82 */ /* 0x000fcc0008000000 */
.L_x_9:
[----:B-1----:R-:W1:Y:S01]  /*0120*/  LDCU UR5, c[0x0][0x384] ;  /* 0x00007080ff0577ac */ /* 0x002e620008000800 */
[----:B------:R-:W-:-:S04]  /*0130*/  UIADD3 UR4, UPT, UPT, UR4, 0x1, URZ ;  /* 0x0000000104047890 */ /* 0x000fc8000fffe0ff */
[----:B-1----:R-:W-:-:S03]  /*0140*/  UISETP.NE.AND UP0, UPT, UR4, UR5, UPT ;  /* 0x000000050400728c */ /* 0x002fc6000bf05270 */
[----:B------:R-:W-:-:S08]  /*0150*/  UMOV UR5, URZ ;  /* 0x000000ff00057c82 */ /* 0x000fd00008000000 */
.L_x_8:
[----:B-1----:R-:W1:Y:S01]  /*0160*/  LDC R8, c[0x0][0x380] ;  /* 0x0000e000ff087b82 */ /* 0x002e620000000800 */
[----:B------:R-:W2:Y:S07]  /*0170*/  LDCU UR14, c[0x0][0x388] ;  /* 0x00007100ff0e77ac */ /* 0x000eae0008000800 */
[----:B------:R-:W3:Y:S01]  /*0180*/  LDC.64 R12, c[0x0][0x398] ;  /* 0x0000e600ff0c7b82 */ /* 0x000ee20000000a00 */
[----:B-1----:R-:W-:-:S04]  /*0190*/  IMAD R15, R8, UR5, R3 ;  /* 0x00000005080f7c24 */ /* 0x002fc8000f8e0203 */
[----:B---3--:R-:W-:-:S05]  /*01a0*/  IMAD.WIDE.U32 R14, R15, 0x4, R12 ;  /* 0x000000040f0e7825 */ /* 0x008fca00078e000c */
[----:B0-----:R0:W5:Y:S01]  /*01b0*/  LDG.E R0, desc[UR16][R14.64] ;  /* 0x000000100e007981 */ /* 0x001162000c1e1900 */
[----:B--2---:R-:W-:Y:S01]  /*01c0*/  UISETP.GE.U32.AND UP1, UPT, UR14, 0x8, UPT ;  /* 0x000000080e00788c */ /* 0x004fe2000bf26070 */
[----:B------:R-:W-:Y:S01]  /*01d0*/  HFMA2 R26, -RZ, RZ, 0, 0 ;  /* 0x00000000ff1a7431 */ /* 0x000fe200000001ff */
[----:B------:R-:W-:-:S07]  /*01e0*/  UMOV UR6, URZ ;  /* 0x000000ff00067c82 */ /* 0x000fce0008000000 */
[----:B0-----:R-:W-:Y:S05]  /*01f0*/  BRA.U !UP1, `(.L_x_0) ;  /* 0x0000000509687547 */ /* 0x001fea000b800000 */
[----:B------:R-:W0:Y:S01]  /*0200*/  LDC R16, c[0x0][0x380] ;  /* 0x0000e000ff107b82 */ /* 0x000e220000000800 */
[----:B------:R-:W-:Y:S01]  /*0210*/  ULOP3.LUT UR6, UR14, 0xfffffff8, URZ, 0xc0, !UPT ;  /* 0xfffffff80e067892 */ /* 0x000fe2000f8ec0ff */
[C-C-:B------:R-:W-:Y:S01]  /*0220*/  IMAD R27, R8.reuse, 0x7, R3.reuse ;  /* 0x00000007081b7824 */ /* 0x140fe200078e0203 */
[----:B------:R-:W-:Y:S01]  /*0230*/  MOV R26, RZ ;  /* 0x000000ff001a7202 */ /* 0x000fe20000000f00 */
[--C-:B------:R-:W-:Y:S01]  /*0240*/  IMAD R7, R8, 0x2, R3.reuse ;  /* 0x0000000208077824 */ /* 0x100fe200078e0203 */
[----:B------:R-:W-:Y:S01]  /*0250*/  MOV R29, R6 ;  /* 0x00000006001d7202 */ /* 0x000fe20000000f00 */
[----:B------:R-:W-:Y:S01]  /*0260*/  IMAD.MOV.U32 R9, RZ, RZ, R3 ;  /* 0x000000ffff097224 */ /* 0x000fe200078e0003 */
[----:B------:R-:W-:Y:S01]  /*0270*/  MOV R25, R4 ;  /* 0x0000000400197202 */ /* 0x000fe20000000f00 */
[----:B------:R-:W-:Y:S01]  /*0280*/  IMAD.MOV.U32 R10, RZ, RZ, R5 ;  /* 0x000000ffff0a7224 */ /* 0x000fe200078e0005 */
[----:B------:R-:W1:Y:S01]  /*0290*/  LDCU.64 UR12, c[0x0][0x390] ;  /* 0x00007200ff0c77ac */ /* 0x000e620008000a00 */
[----:B------:R-:W-:Y:S01]  /*02a0*/  IMAD.MOV.U32 R24, RZ, RZ, R2 ;  /* 0x000000ffff187224 */ /* 0x000fe200078e0002 */
[----:B------:R-:W-:-:S02]  /*02b0*/  UIMAD UR11, UR5, UR14, 0x3 ;  /* 0x00000003050b74a4 */ /* 0x000fc4000f8e020e */
[----:B------:R-:W-:Y:S01]  /*02c0*/  UIADD3 UR10, UPT, UPT, -UR6, URZ, URZ ;  /* 0x000000ff060a7290 */ /* 0x000fe2000fffe1ff */
[----:B01----:R-:W-:-:S11]  /*02d0*/  IMAD R11, R16, 0x3, R3 ;  /* 0x00000003100b7824 */ /* 0x003fd600078e0203 */
.L_x_1:
[----:B------:R-:W-:Y:S01]  /*02e0*/  UIADD3 UR6, UPT, UPT, UR11, -0x3, URZ ;  /* 0xfffffffd0b067890 */ /* 0x000fe2000fffe0ff */
[----:B------:R-:W-:-:S03]  /*02f0*/  IMAD.WIDE.U32 R20, R9, 0x4, R12 ;  /* 0x0000000409147825 */ /* 0x000fc600078e000c */
[----:B------:R-:W-:Y:S01]  /*0300*/  UIMAD.WIDE.U32 UR6, UR6, 0x4, UR12 ;  /* 0x00000004060678a5 */ /* 0x000fe2000f8e000c */
[----:B------:R-:W-:Y:S02]  /*0310*/  IMAD.WIDE.U32 R18, R24, 0x4, R12 ;  /* 0x0000000418127825 */ /* 0x000fe400078e000c */
[----:B------:R-:W2:Y:S03]  /*0320*/  LDG.E R21, desc[UR16][R20.64] ;  /* 0x0000001014157981 */ /* 0x000ea6000c1e1900 */
[----:B------:R-:W-:Y:S01]  /*0330*/  MOV R16, UR6 ;  /* 0x0000000600107c02 */ /* 0x000fe20008000f00 */
[----:B------:R-:W-:Y:S01]  /*0340*/  UIADD3 UR6, UPT, UPT, UR11, -0x2, URZ ;  /* 0xfffffffe0b067890 */ /* 0x000fe2000fffe0ff */
[----:B------:R-:W-:Y:S01]  /*0350*/  IMAD.U32 R17, RZ, RZ, UR7 ;  /* 0x00000007ff117e24 */ /* 0x000fe2000f8e00ff */
[----:B------:R-:W3:Y:S02]  /*0360*/  LDG.E R18, desc[UR16][R18.64] ;  /* 0x0000001012127981 */ /* 0x000ee4000c1e1900 */
[----:B------:R-:W-:-:S02]  /*0370*/  UIMAD.WIDE.U32 UR6, UR6, 0x4, UR12 ;  /* 0x00000004060678a5 */ /* 0x000fc4000f8e000c */
[----:B------:R0:W2:Y:S04]  /*0380*/  LDG.E R23, desc[UR16][R16.64] ;  /* 0x0000001010177981 */ /* 0x0000a8000c1e1900 */
[----:B0-----:R-:W-:Y:S01]  /*0390*/  MOV R16, UR6 ;  /* 0x0000000600107c02 */ /* 0x001fe20008000f00 */
[----:B------:R-:W-:-:S05]  /*03a0*/  IMAD.U32 R17, RZ, RZ, UR7 ;  /* 0x00000007ff117e24 */ /* 0x000fca000f8e00ff */
[----:B------:R0:W3:Y:S01]  /*03b0*/  LDG.E R28, desc[UR16][R16.64] ;  /* 0x00000010101c7981 */ /* 0x0000e2000c1e1900 */
[----:B------:R-:W-:-:S04]  /*03c0*/  UIADD3 UR6, UPT, UPT, UR11, -0x1, URZ ;  /* 0xffffffff0b067890 */ /* 0x000fc8000fffe0ff */
[----:B------:R-:W-:-:S06]  /*03d0*/  UIMAD.WIDE.U32 UR6, UR6, 0x4, UR12 ;  /* 0x00000004060678a5 */ /* 0x000fcc000f8e000c */
[----:B------:R-:W-:Y:S01]  /*03e0*/  MOV R20, UR6 ;  /* 0x0000000600147c02 */ /* 0x000fe20008000f00 */
[----:B--2---:R-:W-:Y:S01]  /*03f0*/  FFMA R26, R23, R21, R26 ;  /* 0x00000015171a7223 */ /* 0x004fe2000000001a */
[----:B------:R-:W-:Y:S01]  /*0400*/  IMAD.U32 R21, RZ, RZ, UR7 ;  /* 0x00000007ff157e24 */ /* 0x000fe2000f8e00ff */
[----:B------:R-:W-:Y:S01]  /*0410*/  UIMAD.WIDE.U32 UR6, UR11, 0x4, UR12 ;  /* 0x000000040b0678a5 */ /* 0x000fe2000f8e000c */
[----:B------:R-:W-:-:S04]  /*0420*/  IMAD.WIDE.U32 R22, R7, 0x4, R12 ;  /* 0x0000000407167825 */ /* 0x000fc800078e000c */
[----:B------:R-:W2:Y:S01]  /*0430*/  LDG.E R21, desc[UR16][R20.64] ;  /* 0x0000001014157981 */ /* 0x000ea2000c1e1900 */
[----:B0-----:R-:W-:Y:S01]  /*0440*/  MOV R16, UR6 ;  /* 0x0000000600107c02 */ /* 0x001fe20008000f00 */
[----:B------:R-:W-:Y:S02]  /*0450*/  IMAD.U32 R17, RZ, RZ, UR7 ;  /* 0x00000007ff117e24 */ /* 0x000fe4000f8e00ff */
[----:B------:R-:W2:Y:S01]  /*0460*/  LDG.E R22, desc[UR16][R22.64] ;  /* 0x0000001016167981 */ /* 0x000ea2000c1e1900 */
[----:B---3--:R-:W-:Y:S01]  /*0470*/  FFMA R28, R28, R18, R26 ;  /* 0x000000121c1c7223 */ /* 0x008fe2000000001a */
[----:B------:R-:W-:Y:S02]  /*0480*/  IMAD.WIDE.U32 R18, R11, 0x4, R12 ;  /* 0x000000040b127825 */ /* 0x000fe400078e000c */
[----:B------:R-:W3:Y:S04]  /*0490*/  LDG.E R23, desc[UR16][R16.64] ;  /* 0x0000001010177981 */ /* 0x000ee8000c1e1900 */
[----:B------:R0:W3:Y:S01]  /*04a0*/  LDG.E R26, desc[UR16][R18.64] ;  /* 0x00000010121a7981 */ /* 0x0000e2000c1e1900 */
[----:B------:R-:W-:-:S04]  /*04b0*/  UIADD3 UR6, UPT, UPT, UR11, 0x1, URZ ;  /* 0x000000010b067890 */ /* 0x000fc8000fffe0ff */
[----:B------:R-:W-:Y:S02]  /*04c0*/  UIMAD.WIDE.U32 UR6, UR6, 0x4, UR12 ;  /* 0x00000004060678a5 */ /* 0x000fe4000f8e000c */
[----:B------:R-:W-:-:S04]  /*04d0*/  UIADD3 UR8, UPT, UPT, UR11, 0x2, URZ ;  /* 0x000000020b087890 */ /* 0x000fc8000fffe0ff */
[----:B0-----:R-:W-:Y:S01]  /*04e0*/  MOV R18, UR6 ;  /* 0x0000000600127c02 */ /* 0x001fe20008000f00 */
[----:B------:R-:W-:Y:S01]  /*04f0*/  IMAD.U32 R19, RZ, RZ, UR7 ;  /* 0x00000007ff137e24 */ /* 0x000fe2000f8e00ff */
[----:B------:R-:W-:Y:S01]  /*0500*/  UIMAD.WIDE.U32 UR6, UR8, 0x4, UR12 ;  /* 0x00000004080678a5 */ /* 0x000fe2000f8e000c */
[----:B------:R-:W-:-:S04]  /*0510*/  IMAD.WIDE.U32 R16, R25, 0x4, R12 ;  /* 0x0000000419107825 */ /* 0x000fc800078e000c */
[----:B------:R-:W4:Y:S01]  /*0520*/  LDG.E R19, desc[UR16][R18.64] ;  /* 0x0000001012137981 */ /* 0x000f22000c1e1900 */
[----:B------:R-:W-:Y:S01]  /*0530*/  MOV R20, UR6 ;  /* 0x0000000600147c02 */ /* 0x000fe20008000f00 */
[----:B--2---:R-:W-:Y:S01]  /*0540*/  FFMA R22, R21, R22, R28 ;  /* 0x0000001615167223 */ /* 0x004fe2000000001c */
[----:B------:R-:W-:Y:S01]  /*0550*/  IMAD.U32 R21, RZ, RZ, UR7 ;  /* 0x00000007ff157e24 */ /* 0x000fe2000f8e00ff */
[----:B------:R0:W4:Y:S05]  /*0560*/  LDG.E R28, desc[UR16][R16.64] ;  /* 0x00000010101c7981 */ /* 0x00012a000c1e1900 */
[----:B------:R-:W2:Y:S01]  /*0570*/  LDG.E R21, desc[UR16][R20.64] ;  /* 0x0000001014157981 */ /* 0x000ea2000c1e1900 */
[----:B---3--:R-:W-:Y:S01]  /*0580*/  FFMA R26, R23, R26, R22 ;  /* 0x0000001a171a7223 */ /* 0x008fe20000000016 */
[----:B------:R-:W-:-:S06]  /*0590*/  IMAD.WIDE.U32 R22, R10, 0x4, R12 ;  /* 0x000000040a167825 */ /* 0x000fcc00078e000c */
[----:B------:R1:W2:Y:S01]  /*05a0*/  LDG.E R22, desc[UR16][R22.64] ;  /* 0x0000001016167981 */ /* 0x0002a2000c1e1900 */
[----:B------:R-:W-:Y:S02]  /*05b0*/  UIADD3 UR6, UPT, UPT, UR11, 0x3, URZ ;  /* 0x000000030b067890 */ /* 0x000fe4000fffe0ff */
[----:B------:R-:W-:Y:S02]  /*05c0*/  UIADD3 UR8, UPT, UPT, UR11, 0x4, URZ ;  /* 0x000000040b087890 */ /* 0x000fe4000fffe0ff */
[----:B------:R-:W-:Y:S02]  /*05d0*/  UIMAD.WIDE.U32 UR6, UR6, 0x4, UR12 ;  /* 0x00000004060678a5 */ /* 0x000fe4000f8e000c */
[----:B------:R-:W-:Y:S01]  /*05e0*/  UIMAD.WIDE.U32 UR8, UR8, 0x4, UR12 ;  /* 0x00000004080878a5 */ /* 0x000fe2000f8e000c */
[----:B0-----:R-:W-:-:S03]  /*05f0*/  IMAD.WIDE.U32 R16, R29, 0x4, R12 ;  /* 0x000000041d107825 */ /* 0x001fc600078e000c */
[----:B------:R-:W-:Y:S02]  /*0600*/  MOV R18, UR6 ;  /* 0x0000000600127c02 */ /* 0x000fe40008000f00 */
[----:B-1----:R-:W-:Y:S01]  /*0610*/  MOV R23, UR9 ;  /* 0x0000000900177c02 */ /* 0x002fe20008000f00 */
[----:B------:R-:W3:Y:S01]  /*0620*/  LDG.E R16, desc[UR16][R16.64] ;  /* 0x0000001010107981 */ /* 0x000ee2000c1e1900 */
[----:B----4-:R-:W-:Y:S01]  /*0630*/  FFMA R26, R19, R28, R26 ;  /* 0x0000001c131a7223 */ /* 0x010fe2000000001a */
[----:B------:R-:W-:-:S06]  /*0640*/  IMAD.U32 R19, RZ, RZ, UR7 ;  /* 0x00000007ff137e24 */ /* 0x000fcc000f8e00ff */
[----:B------:R-:W3:Y:S01]  /*0650*/  LDG.E R19, desc[UR16][R18.64] ;  /* 0x0000001012137981 */ /* 0x000ee2000c1e1900 */
[----:B--2---:R-:W-:Y:S01]  /*0660*/  FFMA R26, R21, R22, R26 ;  /* 0x00000016151a7223 */ /* 0x004fe2000000001a */
[----:B------:R-:W-:Y:S01]  /*0670*/  IMAD.WIDE.U32 R20, R27, 0x4, R12 ;  /* 0x000000041b147825 */ /* 0x000fe200078e000c */
[----:B------:R-:W-:-:S05]  /*0680*/  MOV R22, UR8 ;  /* 0x0000000800167c02 */ /* 0x000fca0008000f00 */
[----:B------:R-:W2:Y:S04]  /*0690*/  LDG.E R20, desc[UR16][R20.64] ;  /* 0x0000001014147981 */ /* 0x000ea8000c1e1900 */
[----:B------:R-:W2:Y:S01]  /*06a0*/  LDG.E R23, desc[UR16][R22.64] ;  /* 0x0000001016177981 */ /* 0x000ea2000c1e1900 */
[----:B------:R-:W-:-:S04]  /*06b0*/  UIADD3 UR10, UPT, UPT, UR10, 0x8, URZ ;  /* 0x000000080a0a7890 */ /* 0x000fc8000fffe0ff */
[----:B------:R-:W-:Y:S01]  /*06c0*/  UISETP.NE.AND UP1, UPT, UR10, URZ, UPT ;  /* 0x000000ff0a00728c */ /* 0x000fe2000bf25270 */
[C---:B------:R-:W-:Y:S01]  /*06d0*/  IMAD R24, R8.reuse, 0x8, R24 ;  /* 0x0000000808187824 */ /* 0x040fe200078e0218 */
[C---:B------:R-:W-:Y:S01]  /*06e0*/  LEA R7, R8.reuse, R7, 0x3 ;  /* 0x0000000708077211 */ /* 0x040fe200078e18ff */
[C---:B------:R-:W-:Y:S01]  /*06f0*/  IMAD R25, R8.reuse, 0x8, R25 ;  /* 0x0000000808197824 */ /* 0x040fe200078e0219 */
[C---:B------:R-:W-:Y:S01]  /*0700*/  LEA R11, R8.reuse, R11, 0x3 ;  /* 0x0000000b080b7211 */ /* 0x040fe200078e18ff */
[C---:B------:R-:W-:Y:S01]  /*0710*/  IMAD R27, R8.reuse, 0x8, R27 ;  /* 0x00000008081b7824 */ /* 0x040fe200078e021b */
[C---:B------:R-:W-:Y:S02]  /*0720*/  LEA R10, R8.reuse, R10, 0x3 ;  /* 0x0000000a080a7211 */ /* 0x040fe400078e18ff */
[C---:B------:R-:W-:Y:S02]  /*0730*/  LEA R29, R8.reuse, R29, 0x3 ;  /* 0x0000001d081d7211 */ /* 0x040fe400078e18ff */
[----:B------:R-:W-:Y:S01]  /*0740*/  LEA R9, R8, R9, 0x3 ;  /* 0x0000000908097211 */ /* 0x000fe200078e18ff */
[----:B------:R-:W-:Y:S01]  /*0750*/  UIADD3 UR11, UPT, UPT, UR11, 0x8, URZ ;  /* 0x000000080b0b7890 */ /* 0x000fe2000fffe0ff */
[----:B---3--:R-:W-:-:S04]  /*0760*/  FFMA R26, R19, R16, R26 ;  /* 0x00000010131a7223 */ /* 0x008fc8000000001a */
[----:B--2---:R-:W-:Y:S01]  /*0770*/  FFMA R26, R23, R20, R26 ;  /* 0x00000014171a7223 */ /* 0x004fe2000000001a */
[----:B------:R-:W-:Y:S06]  /*0780*/  BRA.U UP1, `(.L_x_1) ;  /* 0xfffffff901d47547 */ /* 0x000fec000b83ffff */
[----:B------:R-:W-:-:S12]  /*0790*/  ULOP3.LUT UR6, UR14, 0xfffffff8, URZ, 0xc0, !UPT ;  /* 0xfffffff80e067892 */ /* 0x000fd8000f8ec0ff */
.L_x_0:
[----:B------:R-:W0:Y:S02]  /*07a0*/  LDCU UR7, c[0x0][0x388] ;  /* 0x00007100ff0777ac */ /* 0x000e240008000800 */
[----:B0-----:R-:W-:-:S04]  /*07b0*/  ULOP3.LUT UR8, UR7, 0x7, URZ, 0xc0, !UPT ;  /* 0x0000000707087892 */ /* 0x001fc8000f8ec0ff */
[----:B------:R-:W-:-:S09]  /*07c0*/  UISETP.NE.AND UP1, UPT, UR8, URZ, UPT ;  /* 0x000000ff0800728c */ /* 0x000fd2000bf25270 */
[----:B------:R-:W-:Y:S05]  /*07d0*/  BRA.U !UP1, `(.L_x_2) ;  /* 0x00000005093c7547 */ /* 0x000fea000b800000 */
[----:B------:R-:W-:Y:S02]  /*07e0*/  ULOP3.LUT UR15, UR7, 0x3, URZ, 0xc0, !UPT ;  /* 0x00000003070f7892 */ /* 0x000fe4000f8ec0ff */
[----:B------:R-:W-:Y:S02]  /*07f0*/  UIADD3 UR7, UPT, UPT, UR8, -0x1, URZ ;  /* 0xffffffff08077890 */ /* 0x000fe4000fffe0ff */
[----:B------:R-:W-:Y:S02]  /*0800*/  UISETP.NE.AND UP2, UPT, UR15, URZ, UPT ;  /* 0x000000ff0f00728c */ /* 0x000fe4000bf45270 */
[----:B------:R-:W-:-:S09]  /*0810*/  UISETP.GE.U32.AND UP1, UPT, UR7, 0x3, UPT ;  /* 0x000000030700788c */ /* 0x000fd2000bf26070 */
[----:B------:R-:W-:Y:S05]  /*0820*/  BRA.U !UP1, `(.L_x_3) ;  /* 0x0000000109987547 */ /* 0x000fea000b800000 */
[----:B------:R-:W0:Y:S01]  /*0830*/  LDCU.64 UR12, c[0x0][0x390] ;  /* 0x00007200ff0c77ac */ /* 0x000e220008000a00 */
[----:B------:R-:W-:Y:S01]  /*0840*/  IMAD R7, R8, UR6, R3 ;  /* 0x0000000608077c24 */ /* 0x000fe2000f8e0203 */
[----:B------:R-:W-:-:S03]  /*0850*/  UIMAD UR7, UR5, UR14, UR6 ;  /* 0x0000000e050772a4 */ /* 0x000fc6000f8e0206 */
[C-C-:B------:R-:W-:Y:S01]  /*0860*/  IMAD.WIDE.U32 R24, R7.reuse, 0x4, R12.reuse ;  /* 0x0000000407187825 */ /* 0x140fe200078e000c */
[-C--:B------:R-:W-:Y:S01]  /*0870*/  IADD3 R11, PT, PT, R7, R8.reuse, RZ ;  /* 0x00000008070b7210 */ /* 0x080fe20007ffe0ff */
[----:B------:R-:W-:Y:S02]  /*0880*/  UIADD3 UR8, UPT, UPT, UR7, 0x1, URZ ;  /* 0x0000000107087890 */ /* 0x000fe4000fffe0ff */
[----:B------:R-:W-:Y:S02]  /*0890*/  UIADD3 UR10, UPT, UPT, UR7, 0x2, URZ ;  /* 0x00000002070a7890 */ /* 0x000fe4000fffe0ff */
[C-C-:B------:R-:W-:Y:S01]  /*08a0*/  IMAD.WIDE.U32 R20, R11.reuse, 0x4, R12.reuse ;  /* 0x000000040b147825 */ /* 0x140fe200078e000c */
[----:B0-----:R-:W-:Y:S01]  /*08b0*/  UIMAD.WIDE.U32 UR18, UR7, 0x4, UR12 ;  /* 0x00000004071278a5 */ /* 0x001fe2000f8e000c */
[----:B------:R0:W2:Y:S01]  /*08c0*/  LDG.E R7, desc[UR16][R24.64] ;  /* 0x0000001018077981 */ /* 0x0000a2000c1e1900 */
[----:B------:R-:W-:Y:S01]  /*08d0*/  UIMAD.WIDE.U32 UR8, UR8, 0x4, UR12 ;  /* 0x00000004080878a5 */ /* 0x000fe2000f8e000c */
[-C--:B------:R-:W-:Y:S01]  /*08e0*/  IADD3 R11, PT, PT, R11, R8.reuse, RZ ;  /* 0x000000080b0b7210 */ /* 0x080fe20007ffe0ff */
[----:B------:R-:W-:Y:S01]  /*08f0*/  UIADD3 UR7, UPT, UPT, UR7, 0x3, URZ ;  /* 0x0000000307077890 */ /* 0x000fe2000fffe0ff */
[----:B------:R-:W3:Y:S01]  /*0900*/  LDG.E R20, desc[UR16][R20.64] ;  /* 0x0000001014147981 */ /* 0x000ee2000c1e1900 */
[----:B------:R-:W-:Y:S01]  /*0910*/  MOV R22, UR18 ;  /* 0x0000001200167c02 */ /* 0x000fe20008000f00 */
[----:B------:R-:W-:Y:S01]  /*0920*/  IMAD.U32 R23, RZ, RZ, UR19 ;  /* 0x00000013ff177e24 */ /* 0x000fe2000f8e00ff */
[----:B------:R-:W-:Y:S01]  /*0930*/  UIMAD.WIDE.U32 UR10, UR10, 0x4, UR12 ;  /* 0x000000040a0a78a5 */ /* 0x000fe2000f8e000c */
[----:B------:R-:W-:Y:S01]  /*0940*/  MOV R17, UR9 ;  /* 0x0000000900117c02 */ /* 0x000fe20008000f00 */
[----:B------:R-:W-:Y:S01]  /*0950*/  IMAD.U32 R16, RZ, RZ, UR8 ;  /* 0x00000008ff107e24 */ /* 0x000fe2000f8e00ff */
[----:B------:R-:W-:Y:S01]  /*0960*/  UIMAD.WIDE.U32 UR12, UR7, 0x4, UR12 ;  /* 0x00000004070c78a5 */ /* 0x000fe2000f8e000c */
[----:B------:R1:W2:Y:S01]  /*0970*/  LDG.E R9, desc[UR16][R22.64] ;  /* 0x0000001016097981 */ /* 0x0002a2000c1e1900 */
[C---:B------:R-:W-:Y:S01]  /*0980*/  IADD3 R27, PT, PT, R11.reuse, R8, RZ ;  /* 0x000000080b1b7210 */ /* 0x040fe20007ffe0ff */
[----:B------:R-:W-:Y:S01]  /*0990*/  IMAD.U32 R19, RZ, RZ, UR11 ;  /* 0x0000000bff137e24 */ /* 0x000fe2000f8e00ff */
[----:B------:R-:W-:Y:S01]  /*09a0*/  MOV R18, UR10 ;  /* 0x0000000a00127c02 */ /* 0x000fe20008000f00 */
[--C-:B------:R-:W-:Y:S01]  /*09b0*/  IMAD.WIDE.U32 R10, R11, 0x4, R12.reuse ;  /* 0x000000040b0a7825 */ /* 0x100fe200078e000c */
[----:B------:R-:W3:Y:S03]  /*09c0*/  LDG.E R17, desc[UR16][R16.64] ;  /* 0x0000001010117981 */ /* 0x000ee6000c1e1900 */
[----:B0-----:R-:W-:Y:S01]  /*09d0*/  IMAD.WIDE.U32 R24, R27, 0x4, R12 ;  /* 0x000000041b187825 */ /* 0x001fe200078e000c */
[----:B------:R-:W4:Y:S01]  /*09e0*/  LDG.E R19, desc[UR16][R18.64] ;  /* 0x0000001012137981 */ /* 0x000f22000c1e1900 */
[----:B-1----:R-:W-:-:S02]  /*09f0*/  MOV R22, UR12 ;  /* 0x0000000c00167c02 */ /* 0x002fc40008000f00 */
[----:B------:R-:W-:Y:S01]  /*0a00*/  IMAD.U32 R23, RZ, RZ, UR13 ;  /* 0x0000000dff177e24 */ /* 0x000fe2000f8e00ff */
[----:B------:R-:W4:Y:S04]  /*0a10*/  LDG.E R10, desc[UR16][R10.64] ;  /* 0x000000100a0a7981 */ /* 0x000f28000c1e1900 */
[----:B------:R-:W4:Y:S04]  /*0a20*/  LDG.E R24, desc[UR16][R24.64] ;  /* 0x0000001018187981 */ /* 0x000f28000c1e1900 */
[----:B------:R-:W4:Y:S01]  /*0a30*/  LDG.E R23, desc[UR16][R22.64] ;  /* 0x0000001016177981 */ /* 0x000f22000c1e1900 */
[----:B------:R-:W-:Y:S01]  /*0a40*/  UIADD3 UR6, UPT, UPT, UR6, 0x4, URZ ;  /* 0x0000000406067890 */ /* 0x000fe2000fffe0ff */
[----:B--2---:R-:W-:-:S04]  /*0a50*/  FFMA R26, R9, R7, R26 ;  /* 0x00000007091a7223 */ /* 0x004fc8000000001a */
[----:B---3--:R-:W-:-:S04]  /*0a60*/  FFMA R20, R17, R20, R26 ;  /* 0x0000001411147223 */ /* 0x008fc8000000001a */
[----:B----4-:R-:W-:-:S04]  /*0a70*/  FFMA R20, R19, R10, R20 ;  /* 0x0000000a13147223 */ /* 0x010fc80000000014 */
[----:B------:R-:W-:-:S07]  /*0a80*/  FFMA R26, R23, R24, R20 ;  /* 0x00000018171a7223 */ /* 0x000fce0000000014 */
.L_x_3:
[----:B------:R-:W-:Y:S05]  /*0a90*/  BRA.U !UP2, `(.L_x_2) ;  /* 0x000000010a8c7547 */ /* 0x000fea000b800000 */
[----:B------:R-:W-:Y:S02]  /*0aa0*/  UISETP.NE.AND UP1, UPT, UR15, 0x1, UPT ;  /* 0x000000010f00788c */ /* 0x000fe4000bf25270 */
[----:B------:R-:W-:-:S04]  /*0ab0*/  ULOP3.LUT UR7, UR14, 0x1, URZ, 0xc0, !UPT ;  /* 0x000000010e077892 */ /* 0x000fc8000f8ec0ff */
[----:B------:R-:W-:Y:S01]  /*0ac0*/  UISETP.NE.U32.AND UP2, UPT, UR7, 0x1, UPT ;  /* 0x000000010700788c */ /* 0x000fe2000bf45070 */
[----:B------:R-:W-:-:S04]  /*0ad0*/  PLOP3.LUT P0, PT, PT, PT, UP1, 0x80, 0x8 ;  /* 0x000000000008781c */ /* 0x000fc80003f0f018 */
[----:B------:R-:W0:Y:S01]  /*0ae0*/  @UP1 LDCU.64 UR8, c[0x0][0x390] ;  /* 0x00007200ff0817ac */ /* 0x000e220008000a00 */
[----:B------:R-:W-:Y:S01]  /*0af0*/  PLOP3.LUT P1, PT, PT, PT, UP2, 0x80, 0x8 ;  /* 0x000000000008781c */ /* 0x000fe20003f2f028 */
[----:B------:R-:W-:-:S04]  /*0b00*/  @UP1 UIMAD UR7, UR5, UR14, UR6 ;  /* 0x0000000e050712a4 */ /* 0x000fc8000f8e0206 */
[----:B------:R-:W1:Y:S03]  /*0b10*/  @!UP2 LDCU.64 UR12, c[0x0][0x390] ;  /* 0x00007200ff0ca7ac */ /* 0x000e660008000a00 */
[----:B------:R-:W-:Y:S01]  /*0b20*/  @P0 IMAD R17, R8, UR6, R3 ;  /* 0x0000000608110c24 */ /* 0x000fe2000f8e0203 */
[----:B------:R-:W-:Y:S02]  /*0b30*/  @UP1 UIADD3 UR10, UPT, UPT, UR7, 0x1, URZ ;  /* 0x00000001070a1890 */ /* 0x000fe4000fffe0ff */
[----:B------:R-:W-:Y:S01]  /*0b40*/  @UP1 UIADD3 UR6, UPT, UPT, UR6, 0x2, URZ ;  /* 0x0000000206061890 */ /* 0x000fe2000fffe0ff */
[----:B------:R-:W-:Y:S01]  /*0b50*/  @P0 IMAD.IADD R11, R17, 0x1, R8 ;  /* 0x00000001110b0824 */ /* 0x000fe200078e0208 */
[----:B0-----:R-:W-:Y:S02]  /*0b60*/  @UP1 UIMAD.WIDE.U32 UR18, UR7, 0x4, UR8 ;  /* 0x00000004071218a5 */ /* 0x001fe4000f8e0008 */
[----:B------:R-:W-:-:S02]  /*0b70*/  @UP1 UIMAD.WIDE.U32 UR10, UR10, 0x4, UR8 ;  /* 0x000000040a0a18a5 */ /* 0x000fc4000f8e0008 */
[----:B------:R-:W-:Y:S01]  /*0b80*/  @!UP2 UIMAD UR8, UR5, UR14, UR6 ;  /* 0x0000000e0508a2a4 */ /* 0x000fe2000f8e0206 */
[----:B------:R-:W-:Y:S01]  /*0b90*/  @P0 IMAD.WIDE.U32 R16, R17, 0x4, R12 ;  /* 0x0000000411100825 */ /* 0x000fe200078e000c */
[----:B------:R-:W-:Y:S02]  /*0ba0*/  MOV R20, UR18 ;  /* 0x0000001200147c02 */ /* 0x000fe40008000f00 */
[----:B------:R-:W-:Y:S01]  /*0bb0*/  MOV R21, UR19 ;  /* 0x0000001300157c02 */ /* 0x000fe20008000f00 */
[----:B-1----:R-:W-:Y:S01]  /*0bc0*/  @!UP2 UIMAD.WIDE.U32 UR8, UR8, 0x4, UR12 ;  /* 0x000000040808a8a5 */ /* 0x002fe2000f8e000c */
[----:B------:R-:W-:Y:S01]  /*0bd0*/  @!P1 IMAD R19, R8, UR6, R3 ;  /* 0x0000000608139c24 */ /* 0x000fe2000f8e0203 */
[----:B------:R-:W-:Y:S01]  /*0be0*/  MOV R8, UR10 ;  /* 0x0000000a00087c02 */ /* 0x000fe20008000f00 */
[--C-:B------:R-:W-:Y:S01]  /*0bf0*/  @P0 IMAD.WIDE.U32 R10, R11, 0x4, R12.reuse ;  /* 0x000000040b0a0825 */ /* 0x100fe200078e000c */
[----:B------:R-:W-:Y:S01]  /*0c00*/  MOV R9, UR11 ;  /* 0x0000000b00097c02 */ /* 0x000fe20008000f00 */
[----:B------:R-:W2:Y:S02]  /*0c10*/  @P0 LDG.E R7, desc[UR16][R20.64] ;  /* 0x0000001014070981 */ /* 0x000ea4000c1e1900 */
[----:B------:R-:W-:-:S02]  /*0c20*/  @!P1 IMAD.WIDE.U32 R18, R19, 0x4, R12 ;  /* 0x0000000413129825 */ /* 0x000fc400078e000c */
[----:B------:R-:W2:Y:S01]  /*0c30*/  @P0 LDG.E R16, desc[UR16][R16.64] ;  /* 0x0000001010100981 */ /* 0x000ea2000c1e1900 */
[----:B------:R-:W-:Y:S01]  /*0c40*/  MOV R13, UR9 ;  /* 0x00000009000d7c02 */ /* 0x000fe20008000f00 */
[----:B------:R-:W-:Y:S02]  /*0c50*/  IMAD.U32 R12, RZ, RZ, UR8 ;  /* 0x00000008ff0c7e24 */ /* 0x000fe4000f8e00ff */
[----:B------:R-:W3:Y:S04]  /*0c60*/  @P0 LDG.E R10, desc[UR16][R10.64] ;  /* 0x000000100a0a0981 */ /* 0x000ee8000c1e1900 */
[----:B------:R-:W3:Y:S04]  /*0c70*/  @P0 LDG.E R8, desc[UR16][R8.64] ;  /* 0x0000001008080981 */ /* 0x000ee8000c1e1900 */
[----:B------:R-:W4:Y:S04]  /*0c80*/  @!P1 LDG.E R18, desc[UR16][R18.64] ;  /* 0x0000001012129981 */ /* 0x000f28000c1e1900 */
[----:B------:R-:W4:Y:S01]  /*0c90*/  @!P1 LDG.E R13, desc[UR16][R12.64] ;  /* 0x000000100c0d9981 */ /* 0x000f22000c1e1900 */
[----:B--2---:R-:W-:-:S04]  /*0ca0*/  @P0 FFMA R7, R7, R16, R26 ;  /* 0x0000001007070223 */ /* 0x004fc8000000001a */
[----:B---3--:R-:W-:-:S04]  /*0cb0*/  @P0 FFMA R26, R8, R10, R7 ;  /* 0x0000000a081a0223 */ /* 0x008fc80000000007 */
[----:B----4-:R-:W-:-:S07]  /*0cc0*/  @!P1 FFMA R26, R13, R18, R26 ;  /* 0x000000120d1a9223 */ /* 0x010fce000000001a */
.L_x_2:
[----:B------:R-:W-:Y:S01]  /*0cd0*/  FMUL R7, R26, 0.013827699236571788788 ;  /* 0x3c628d931a077820 */ /* 0x000fe20000400000 */
[----:B------:R-:W-:Y:S02]  /*0ce0*/  HFMA2 R8, -RZ, RZ, 3.763671875, 0 ;  /* 0x43870000ff087431 */ /* 0x000fe400000001ff */
[----:B------:R-:W-:Y:S01]  /*0cf0*/  IMAD.MOV.U32 R9, RZ, RZ, 0x3bbb989d ;  /* 0x3bbb989dff097424 */ /* 0x000fe200078e00ff */
[----:B------:R-:W-:Y:S01]  /*0d00*/  MOV R10, 0x437c0000 ;  /* 0x437c0000000a7802 */ /* 0x000fe20000000f00 */
[----:B-----5:R-:W-:Y:S01]  /*0d10*/  FFMA R7, R0, 0.26089999079704284668, R7 ;  /* 0x3e8594af00077823 */ /* 0x020fe20000000007 */
[----:B------:R-:W-:Y:S03]  /*0d20*/  BSSY.RECONVERGENT B0, `(.L_x_4) ;  /* 0x0000018000007945 */ /* 0x000fe60003800200 */
[----:B------:R-:W-:-:S04]  /*0d30*/  FADD R7, R7, 0.30000001192092895508 ;  /* 0x3e99999a07077421 */ /* 0x000fc80000000000 */
[----:B------:R-:W-:-:S04]  /*0d40*/  FFMA R7, R7, R8, -108 ;  /* 0xc2d8000007077423 */ /* 0x000fc80000000008 */
[----:B------:R-:W-:-:S04]  /*0d50*/  FMUL R8, R7, -0.15399999916553497314 ;  /* 0xbe1db22d07087820 */ /* 0x000fc80000400000 */
[----:B------:R-:W-:-:S04]  /*0d60*/  FFMA.SAT R9, R8, R9, 0.5 ;  /* 0x3f00000008097423 */ /* 0x000fc80000002009 */
[----:B------:R-:W-:-:S04]  /*0d70*/  FFMA.RM R9, R9, R10, 12582913 ;  /* 0x4b40000109097423 */ /* 0x000fc8000000400a */
[C---:B------:R-:W-:Y:S01]  /*0d80*/  FADD R11, R9.reuse, -12583039 ;  /* 0xcb40007f090b7421 */ /* 0x040fe20000000000 */
[----:B------:R-:W-:-:S03]  /*0d90*/  SHF.L.U32 R9, R9, 0x17, RZ ;  /* 0x0000001709097819 */ /* 0x000fc600000006ff */
[----:B------:R-:W-:-:S04]  /*0da0*/  FFMA R11, R8, 1.4426950216293334961, -R11 ;  /* 0x3fb8aa3b080b7823 */ /* 0x000fc8000000080b */
[----:B------:R-:W-:Y:S02]  /*0db0*/  FFMA R8, R8, 1.925963033500011079e-08, R11 ;  /* 0x32a5706008087823 */ /* 0x000fe4000000000b */
[----:B------:R0:W1:Y:S08]  /*0dc0*/  F2F.F64.F32 R10, R0 ;  /* 0x00000000000a7310 */ /* 0x0000700000201800 */
[----:B------:R-:W2:Y:S02]  /*0dd0*/  MUFU.EX2 R8, R8 ;  /* 0x0000000800087308 */ /* 0x000ea40000000800 */
[----:B--2---:R-:W-:-:S06]  /*0de0*/  FFMA R8, R9, -R8, 1 ;  /* 0x3f80000009087423 */ /* 0x004fcc0000000808 */
[----:B------:R-:W2:Y:S08]  /*0df0*/  MUFU.RCP R9, R8 ;  /* 0x0000000800097308 */ /* 0x000eb00000001000 */
[----:B------:R-:W3:Y:S01]  /*0e00*/  FCHK P0, R7, R8 ;  /* 0x0000000807007302 */ /* 0x000ee20000000000 */
[----:B--2---:R-:W-:-:S04]  /*0e10*/  FFMA R12, -R8, R9, 1 ;  /* 0x3f800000080c7423 */ /* 0x004fc80000000109 */
[----:B------:R-:W-:-:S04]  /*0e20*/  FFMA R12, R9, R12, R9 ;  /* 0x0000000c090c7223 */ /* 0x000fc80000000009 */
[----:B------:R-:W-:-:S04]  /*0e30*/  FFMA R9, R7, R12, RZ ;  /* 0x0000000c07097223 */ /* 0x000fc800000000ff */
[----:B------:R-:W-:-:S04]  /*0e40*/  FFMA R13, -R8, R9, R7 ;  /* 0x00000009080d7223 */ /* 0x000fc80000000107 */
[----:B------:R-:W-:Y:S01]  /*0e50*/  FFMA R9, R12, R13, R9 ;  /* 0x0000000d0c097223 */ /* 0x000fe20000000009 */
[----:B01-3--:R-:W-:Y:S06]  /*0e60*/  @!P0 BRA `(.L_x_5) ;  /* 0x00000000000c8947 */ /* 0x00bfec0003800000 */
[----:B------:R-:W-:-:S07]  /*0e70*/  MOV R12, 0xe90 ;  /* 0x00000e90000c7802 */ /* 0x000fce0000000f00 */
[----:B------:R-:W-:Y:S05]  /*0e80*/  CALL.REL.NOINC `($__internal_0_$__cuda_sm3x_div_rn_noftz_f32_slowpath) ;  /* 0x0000000000987944 */ /* 0x000fea0003c00000 */
[----:B------:R-:W-:-:S07]  /*0e90*/  IMAD.MOV.U32 R9, RZ, RZ, R7 ;  /* 0x000000ffff097224 */ /* 0x000fce00078e0007 */
.L_x_5:
[----:B------:R-:W-:Y:S05]  /*0ea0*/  BSYNC.RECONVERGENT B0 ;  /* 0x0000000000007941 */ /* 0x000fea0003800200 */
.L_x_4:
[----:B------:R-:W-:Y:S01]  /*0eb0*/  HFMA2 R8, -RZ, RZ, 2.5625, 0 ;  /* 0x41200000ff087431 */ /* 0x000fe200000001ff */
[----:B------:R-:W-:Y:S01]  /*0ec0*/  MOV R7, 0x3dcccccd ;  /* 0x3dcccccd00077802 */ /* 0x000fe20000000f00 */
[----:B------:R-:W0:Y:S01]  /*0ed0*/  FCHK P0, R0, -0.10000000149011611938 ;  /* 0xbdcccccd00007902 */ /* 0x000e220000000000 */
[----:B------:R-:W-:Y:S03]  /*0ee0*/  BSSY.RECONVERGENT B0, `(.L_x_6) ;  /* 0x000000b000007945 */ /* 0x000fe60003800200 */
[----:B------:R-:W-:-:S04]  /*0ef0*/  FFMA R7, -R8, R7, 1 ;  /* 0x3f80000008077423 */ /* 0x000fc80000000107 */
[----:B------:R-:W-:-:S04]  /*0f00*/  FFMA R7, R7, -R8, -10 ;  /* 0xc120000007077423 */ /* 0x000fc80000000808 */
[----:B------:R-:W-:-:S04]  /*0f10*/  FFMA R8, R0, R7, RZ ;  /* 0x0000000700087223 */ /* 0x000fc800000000ff */
[----:B------:R-:W-:-:S04]  /*0f20*/  FFMA R12, R8, 0.10000000149011611938, R0 ;  /* 0x3dcccccd080c7823 */ /* 0x000fc80000000000 */
[----:B------:R-:W-:Y:S01]  /*0f30*/  FFMA R7, R7, R12, R8 ;  /* 0x0000000c07077223 */ /* 0x000fe20000000008 */
[----:B0-----:R-:W-:Y:S06]  /*0f40*/  @!P0 BRA `(.L_x_7) ;  /* 0x0000000000108947 */ /* 0x001fec0003800000 */
[----:B------:R-:W-:Y:S01]  /*0f50*/  IMAD.MOV.U32 R7, RZ, RZ, R0 ;  /* 0x000000ffff077224 */ /* 0x000fe200078e0000 */
[----:B------:R-:W-:Y:S02]  /*0f60*/  MOV R8, 0xbdcccccd ;  /* 0xbdcccccd00087802 */ /* 0x000fe40000000f00 */
[----:B------:R-:W-:-:S07]  /*0f70*/  MOV R12, 0xf90 ;  /* 0x00000f90000c7802 */ /* 0x000fce0000000f00 */
[----:B------:R-:W-:Y:S05]  /*0f80*/  CALL.REL.NOINC `($__internal_0_$__cuda_sm3x_div_rn_noftz_f32_slowpath) ;  /* 0x0000000000587944 */ /* 0x000fea0003c00000 */
.L_x_7:
[----:B------:R-:W-:Y:S05]  /*0f90*/  BSYNC.RECONVERGENT B0 ;  /* 0x0000000000007941 */ /* 0x000fea0003800200 */
.L_x_6:
[----:B------:R-:W-:Y:S01]  /*0fa0*/  FADD R0, -R0, 1 ;  /* 0x3f80000000007421 */ /* 0x000fe20000000100 */
[----:B------:R-:W-:Y:S01]  /*0fb0*/  UMOV UR6, 0x9999999a ;  /* 0x9999999a00067882 */ /* 0x000fe20000000000 */
[----:B------:R-:W-:Y:S01]  /*0fc0*/  UMOV UR7, 0x3fb99999 ;  /* 0x3fb9999900077882 */ /* 0x000fe20000000000 */
[----:B------:R-:W-:Y:S01]  /*0fd0*/  UIADD3 UR5, UPT, UPT, UR5, 0x1, URZ ;  /* 0x0000000105057890 */ /* 0x000fe2000fffe0ff */
[----:B------:R-:W-:-:S04]  /*0fe0*/  FMUL R0, R0, R9 ;  /* 0x0000000900007220 */ /* 0x000fc80000400000 */
[----:B------:R-:W-:-:S04]  /*0ff0*/  FFMA R0, R0, 0.64099997282028198242, R7 ;  /* 0x3f24189300007823 */ /* 0x000fc80000000007 */
[----:B------:R-:W0:Y:S02]  /*1000*/  F2F.F64.F32 R8, R0 ;  /* 0x0000000000087310 */ /* 0x000e240000201800 */
[----:B0-----:R-:W-:Y:S01]  /*1010*/  DMUL R8, R8, UR6 ;  /* 0x0000000608087c28 */ /* 0x001fe20008000000 */
[----:B------:R-:W-:Y:S01]  /*1020*/  UMOV UR6, 0xd2f1a9fc ;  /* 0xd2f1a9fc00067882 */ /* 0x000fe20000000000 */
[----:B------:R-:W-:-:S06]  /*1030*/  UMOV UR7, 0x3f50624d ;  /* 0x3f50624d00077882 */ /* 0x000fcc0000000000 */
[----:B------:R-:W-:Y:S01]  /*1040*/  DFMA R8, R8, UR6, R10 ;  /* 0x0000000608087c2b */ /* 0x000fe2000800000a */
[----:B------:R-:W0:Y:S09]  /*1050*/  LDCU UR6, c[0x0][0x388] ;  /* 0x00007100ff0677ac */ /* 0x000e320008000800 */
[----:B------:R-:W1:Y:S01]  /*1060*/  F2F.F32.F64 R8, R8 ;  /* 0x0000000800087310 */ /* 0x000e620000301000 */
[----:B0-----:R-:W-:Y:S01]  /*1070*/  UISETP.NE.AND UP1, UPT, UR5, UR6, UPT ;  /* 0x000000060500728c */ /* 0x001fe2000bf25270 */
[----:B-1----:R-:W-:-:S02]  /*1080*/  FSETP.GEU.AND P0, PT, R8, RZ, PT ;  /* 0x000000ff0800720b */ /* 0x002fc40003f0e000 */
[----:B------:R-:W-:-:S04]  /*1090*/  FMNMX.NAN R7, R8, 1, PT ;  /* 0x3f80000008077809 */ /* 0x000fc80003820000 */
[----:B------:R-:W-:-:S05]  /*10a0*/  FSEL R7, R7, RZ, P0 ;  /* 0x000000ff07077208 */ /* 0x000fca0000000000 */
[----:B------:R1:W-:Y:S01]  /*10b0*/  STG.E desc[UR16][R14.64], R7 ;  /* 0x000000070e007986 */ /* 0x0003e2000c101910 */
[----:B------:R-:W-:Y:S05]  /*10c0*/  BRA.U UP1, `(.L_x_8) ;  /* 0xfffffff101247547 */ /* 0x000fea000b83ffff */
[----:B------:R-:W-:Y:S05]  /*10d0*/  BRA.U UP0, `(.L_x_9) ;  /* 0xfffffff100107547 */ /* 0x000fea000b83ffff */
[----:B------:R-:W-:Y:S05]  /*10e0*/  EXIT ;  /* 0x000000000000794d */ /* 0x000fea0003800000 */
        .weak           $__internal_0_$__cuda_sm3x_div_rn_noftz_f32_slowpath
        .type           $__internal_0_$__cuda_sm3x_div_rn_noftz_f32_slowpath,@function
        .size           $__internal_0_$__cuda_sm3x_div_rn_noftz_f32_slowpath,(.L_x_22 - $__internal_0_$__cuda_sm3x_div_rn_noftz_f32_slowpath)
$__internal_0_$__cuda_sm3x_div_rn_noftz_f32_slowpath:
[----:B------:R-:W-:Y:S01]  /*10f0*/  SHF.R.U32.HI R13, RZ, 0x17, R8 ;  /* 0x00000017ff0d7819 */ /* 0x000fe20000011608 */
[----:B------:R-:W-:Y:S01]  /*1100*/  BSSY.RECONVERGENT B1, `(.L_x_10) ;  /* 0x0000062000017945 */ /* 0x000fe20003800200 */
[----:B------:R-:W-:Y:S02]  /*1110*/  SHF.R.U32.HI R16, RZ, 0x17, R7 ;  /* 0x00000017ff107819 */ /* 0x000fe40000011607 */
[----:B------:R-:W-:Y:S02]  /*1120*/  LOP3.LUT R13, R13, 0xff, RZ, 0xc0, !PT ;  /* 0x000000ff0d0d7812 */ /* 0x000fe400078ec0ff */
[----:B------:R-:W-:Y:S02]  /*1130*/  LOP3.LUT R18, R16, 0xff, RZ, 0xc0, !PT ;  /* 0x000000ff10127812 */ /* 0x000fe400078ec0ff */
[----:B------:R-:W-:-:S03]  /*1140*/  IADD3 R19, PT, PT, R13, -0x1, RZ ;  /* 0xffffffff0d137810 */ /* 0x000fc60007ffe0ff */
[----:B------:R-:W-:Y:S01]  /*1150*/  VIADD R17, R18, 0xffffffff ;  /* 0xffffffff12117836 */ /* 0x000fe20000000000 */
[----:B------:R-:W-:-:S04]  /*1160*/  ISETP.GT.U32.AND P0, PT, R19, 0xfd, PT ;  /* 0x000000fd1300780c */ /* 0x000fc80003f04070 */
[----:B------:R-:W-:-:S13]  /*1170*/  ISETP.GT.U32.OR P0, PT, R17, 0xfd, P0 ;  /* 0x000000fd1100780c */ /* 0x000fda0000704470 */
[----:B------:R-:W-:Y:S01]  /*1180*/  @!P0 MOV R16, RZ ;  /* 0x000000ff00108202 */ /* 0x000fe20000000f00 */
[----:B------:R-:W-:Y:S06]  /*1190*/  @!P0 BRA `(.L_x_11) ;  /* 0x00000000005c8947 */ /* 0x000fec0003800000 */
[----:B------:R-:W-:Y:S02]  /*11a0*/  FSETP.GTU.FTZ.AND P0, PT, |R7|, +INF , PT ;  /* 0x7f8000000700780b */ /* 0x000fe40003f1c200 */
[----:B------:R-:W-:-:S04]  /*11b0*/  FSETP.GTU.FTZ.AND P1, PT, |R8|, +INF , PT ;  /* 0x7f8000000800780b */ /* 0x000fc80003f3c200 */
[----:B------:R-:W-:-:S13]  /*11c0*/  PLOP3.LUT P0, PT, P0, P1, PT, 0xf8, 0x8f ;  /* 0x00000000008f781c */ /* 0x000fda0000703f70 */
[----:B------:R-:W-:Y:S05]  /*11d0*/  @P0 BRA `(.L_x_12) ;  /* 0x00000004004c0947 */ /* 0x000fea0003800000 */
[----:B------:R-:W-:-:S13]  /*11e0*/  LOP3.LUT P0, RZ, R8, 0x7fffffff, R7, 0xc8, !PT ;  /* 0x7fffffff08ff7812 */ /* 0x000fda000780c807 */
[----:B------:R-:W-:Y:S05]  /*11f0*/  @!P0 BRA `(.L_x_13) ;  /* 0x00000004003c8947 */ /* 0x000fea0003800000 */
[C---:B------:R-:W-:Y:S02]  /*1200*/  FSETP.NEU.FTZ.AND P2, PT, |R7|.reuse, +INF , PT ;  /* 0x7f8000000700780b */ /* 0x040fe40003f5d200 */
[----:B------:R-:W-:Y:S02]  /*1210*/  FSETP.NEU.FTZ.AND P1, PT, |R8|, +INF , PT ;  /* 0x7f8000000800780b */ /* 0x000fe40003f3d200 */
[----:B------:R-:W-:-:S11]  /*1220*/  FSETP.NEU.FTZ.AND P0, PT, |R7|, +INF , PT ;  /* 0x7f8000000700780b */ /* 0x000fd60003f1d200 */
[----:B------:R-:W-:Y:S05]  /*1230*/  @!P1 BRA !P2, `(.L_x_13) ;  /* 0x00000004002c9947 */ /* 0x000fea0005000000 */
[----:B------:R-:W-:-:S04]  /*1240*/  LOP3.LUT P2, RZ, R7, 0x7fffffff, RZ, 0xc0, !PT ;  /* 0x7fffffff07ff7812 */ /* 0x000fc8000784c0ff */
[----:B------:R-:W-:-:S13]  /*1250*/  PLOP3.LUT P1, PT, P1, P2, PT, 0x2f, 0xf2 ;  /* 0x0000000000f2781c */ /* 0x000fda0000f24577 */
[----:B------:R-:W-:Y:S05]  /*1260*/  @P1 BRA `(.L_x_14) ;  /* 0x0000000400181947 */ /* 0x000fea0003800000 */
[----:B------:R-:W-:-:S04]  /*1270*/  LOP3.LUT P1, RZ, R8, 0x7fffffff, RZ, 0xc0, !PT ;  /* 0x7fffffff08ff7812 */ /* 0x000fc8000782c0ff */
[----:B------:R-:W-:-:S13]  /*1280*/  PLOP3.LUT P0, PT, P0, P1, PT, 0x2f, 0xf2 ;  /* 0x0000000000f2781c */ /* 0x000fda0000702577 */
[----:B------:R-:W-:Y:S05]  /*1290*/  @P0 BRA `(.L_x_15) ;  /* 0x0000000400000947 */ /* 0x000fea0003800000 */
[----:B------:R-:W-:Y:S02]  /*12a0*/  ISETP.GE.AND P0, PT, R17, RZ, PT ;  /* 0x000000ff1100720c */ /* 0x000fe40003f06270 */
[----:B------:R-:W-:-:S11]  /*12b0*/  ISETP.GE.AND P1, PT, R19, RZ, PT ;  /* 0x000000ff1300720c */ /* 0x000fd60003f26270 */
[----:B------:R-:W-:Y:S01]  /*12c0*/  @P0 MOV R16, RZ ;  /* 0x000000ff00100202 */ /* 0x000fe20000000f00 */
[----:B------:R-:W-:Y:S02]  /*12d0*/  @!P0 IMAD.MOV.U32 R16, RZ, RZ, -0x40 ;  /* 0xffffffc0ff108424 */ /* 0x000fe400078e00ff */
[----:B------:R-:W-:Y:S01]  /*12e0*/  @!P0 FFMA R7, R7, 1.84467440737095516160e+19, RZ ;  /* 0x5f80000007078823 */ /* 0x000fe200000000ff */
[----:B------:R-:W-:Y:S02]  /*12f0*/  @!P1 FFMA R8, R8, 1.84467440737095516160e+19, RZ ;  /* 0x5f80000008089823 */ /* 0x000fe400000000ff */
[----:B------:R-:W-:-:S07]  /*1300*/  @!P1 IADD3 R16, PT, PT, R16, 0x40, RZ ;  /* 0x0000004010109810 */ /* 0x000fce0007ffe0ff */
.L_x_11:
[----:B------:R-:W-:Y:S01]  /*1310*/  LEA R17, R13, 0xc0800000, 0x17 ;  /* 0xc08000000d117811 */ /* 0x000fe200078eb8ff */
[----:B------:R-:W-:Y:S01]  /*1320*/  VIADD R18, R18, 0xffffff81 ;  /* 0xffffff8112127836 */ /* 0x000fe20000000000 */
[----:B------:R-:W-:Y:S02]  /*1330*/  BSSY.RECONVERGENT B2, `(.L_x_16) ;  /* 0x0000035000027945 */ /* 0x000fe40003800200 */
[----:B------:R-:W-:Y:S01]  /*1340*/  IADD3 R19, PT, PT, -R17, R8, RZ ;  /* 0x0000000811137210 */ /* 0x000fe20007ffe1ff */
[----:B------:R-:W-:-:S03]  /*1350*/  IMAD R7, R18, -0x800000, R7 ;  /* 0xff80000012077824 */ /* 0x000fc600078e0207 */
[----:B------:R0:W1:Y:S01]  /*1360*/  MUFU.RCP R8, R19 ;  /* 0x0000001300087308 */ /* 0x0000620000001000 */
[----:B------:R-:W-:Y:S01]  /*1370*/  FADD.FTZ R20, -R19, -RZ ;  /* 0x800000ff13147221 */ /* 0x000fe20000010100 */
[----:B0-----:R-:W-:-:S04]  /*1380*/  IADD3 R19, PT, PT, R18, 0x7f, -R13 ;  /* 0x0000007f12137810 */ /* 0x001fc80007ffe80d */
[----:B------:R-:W-:Y:S01]  /*1390*/  IADD3 R16, PT, PT, R19, R16, RZ ;  /* 0x0000001013107210 */ /* 0x000fe20007ffe0ff */
[----:B-1----:R-:W-:-:S04]  /*13a0*/  FFMA R17, R8, R20, 1 ;  /* 0x3f80000008117423 */ /* 0x002fc80000000014 */
[----:B------:R-:W-:-:S04]  /*13b0*/  FFMA R8, R8, R17, R8 ;  /* 0x0000001108087223 */ /* 0x000fc80000000008 */
[----:B------:R-:W-:-:S04]  /*13c0*/  FFMA R17, R7, R8, RZ ;  /* 0x0000000807117223 */ /* 0x000fc800000000ff */
[----:B------:R-:W-:-:S04]  /*13d0*/  FFMA R21, R20, R17, R7 ;  /* 0x0000001114157223 */ /* 0x000fc80000000007 */
[----:B------:R-:W-:-:S04]  /*13e0*/  FFMA R17, R8, R21, R17 ;  /* 0x0000001508117223 */ /* 0x000fc80000000011 */
[----:B------:R-:W-:-:S04]  /*13f0*/  FFMA R20, R20, R17, R7 ;  /* 0x0000001114147223 */ /* 0x000fc80000000007 */
[----:B------:R-:W-:-:S05]  /*1400*/  FFMA R7, R8, R20, R17 ;  /* 0x0000001408077223 */ /* 0x000fca0000000011 */
[----:B------:R-:W-:-:S04]  /*1410*/  SHF.R.U32.HI R13, RZ, 0x17, R7 ;  /* 0x00000017ff0d7819 */ /* 0x000fc80000011607 */
[----:B------:R-:W-:-:S04]  /*1420*/  LOP3.LUT R13, R13, 0xff, RZ, 0xc0, !PT ;  /* 0x000000ff0d0d7812 */ /* 0x000fc800078ec0ff */
[----:B------:R-:W-:-:S05]  /*1430*/  IADD3 R18, PT, PT, R13, R16, RZ ;  /* 0x000000100d127210 */ /* 0x000fca0007ffe0ff */
[----:B------:R-:W-:-:S05]  /*1440*/  VIADD R13, R18, 0xffffffff ;  /* 0xffffffff120d7836 */ /* 0x000fca0000000000 */
[----:B------:R-:W-:-:S13]  /*1450*/  ISETP.GE.U32.AND P0, PT, R13, 0xfe, PT ;  /* 0x000000fe0d00780c */ /* 0x000fda0003f06070 */
[----:B------:R-:W-:Y:S05]  /*1460*/  @!P0 BRA `(.L_x_17) ;  /* 0x0000000000808947 */ /* 0x000fea0003800000 */
[----:B------:R-:W-:-:S13]  /*1470*/  ISETP.GT.AND P0, PT, R18, 0xfe, PT ;  /* 0x000000fe1200780c */ /* 0x000fda0003f04270 */
[----:B------:R-:W-:Y:S05]  /*1480*/  @P0 BRA `(.L_x_18) ;  /* 0x00000000006c0947 */ /* 0x000fea0003800000 */
[----:B------:R-:W-:-:S13]  /*1490*/  ISETP.GE.AND P0, PT, R18, 0x1, PT ;  /* 0x000000011200780c */ /* 0x000fda0003f06270 */
[----:B------:R-:W-:Y:S05]  /*14a0*/  @P0 BRA `(.L_x_19) ;  /* 0x0000000000740947 */ /* 0x000fea0003800000 */
[----:B------:R-:W-:Y:S02]  /*14b0*/  ISETP.GE.AND P0, PT, R18, -0x18, PT ;  /* 0xffffffe81200780c */ /* 0x000fe40003f06270 */
[----:B------:R-:W-:-:S11]  /*14c0*/  LOP3.LUT R7, R7, 0x80000000, RZ, 0xc0, !PT ;  /* 0x8000000007077812 */ /* 0x000fd600078ec0ff */
[----:B------:R-:W-:Y:S05]  /*14d0*/  @!P0 BRA `(.L_x_19) ;  /* 0x0000000000688947 */ /* 0x000fea0003800000 */
[-CC-:B------:R-:W-:Y:S01]  /*14e0*/  FFMA.RZ R13, R8, R20.reuse, R17.reuse ;  /* 0x00000014080d7223 */ /* 0x180fe2000000c011 */
[C---:B------:R-:W-:Y:S02]  /*14f0*/  ISETP.NE.AND P2, PT, R18.reuse, RZ, PT ;  /* 0x000000ff1200720c */ /* 0x040fe40003f45270 */
[----:B------:R-:W-:Y:S02]  /*1500*/  ISETP.NE.AND P1, PT, R18, RZ, PT ;  /* 0x000000ff1200720c */ /* 0x000fe40003f25270 */
[----:B------:R-:W-:Y:S01]  /*1510*/  LOP3.LUT R16, R13, 0x7fffff, RZ, 0xc0, !PT ;  /* 0x007fffff0d107812 */ /* 0x000fe200078ec0ff */
[CCC-:B------:R-:W-:Y:S01]  /*1520*/  FFMA.RP R13, R8.reuse, R20.reuse, R17.reuse ;  /* 0x00000014080d7223 */ /* 0x1c0fe20000008011 */
[----:B------:R-:W-:Y:S01]  /*1530*/  FFMA.RM R8, R8, R20, R17 ;  /* 0x0000001408087223 */ /* 0x000fe20000004011 */
[----:B------:R-:W-:Y:S02]  /*1540*/  IADD3 R17, PT, PT, R18, 0x20, RZ ;  /* 0x0000002012117810 */ /* 0x000fe40007ffe0ff */
[----:B------:R-:W-:-:S02]  /*1550*/  LOP3.LUT R16, R16, 0x800000, RZ, 0xfc, !PT ;  /* 0x0080000010107812 */ /* 0x000fc400078efcff */
[----:B------:R-:W-:Y:S02]  /*1560*/  IADD3 R18, PT, PT, -R18, RZ, RZ ;  /* 0x000000ff12127210 */ /* 0x000fe40007ffe1ff */
[----:B------:R-:W-:Y:S02]  /*1570*/  SHF.L.U32 R17, R16, R17, RZ ;  /* 0x0000001110117219 */ /* 0x000fe400000006ff */
[----:B------:R-:W-:Y:S02]  /*1580*/  FSETP.NEU.FTZ.AND P0, PT, R13, R8, PT ;  /* 0x000000080d00720b */ /* 0x000fe40003f1d000 */
[----:B------:R-:W-:Y:S02]  /*1590*/  SEL R13, R18, RZ, P2 ;  /* 0x000000ff120d7207 */ /* 0x000fe40001000000 */
[----:B------:R-:W-:Y:S02]  /*15a0*/  ISETP.NE.AND P1, PT, R17, RZ, P1 ;  /* 0x000000ff1100720c */ /* 0x000fe40000f25270 */
[----:B------:R-:W-:-:S02]  /*15b0*/  SHF.R.U32.HI R13, RZ, R13, R16 ;  /* 0x0000000dff0d7219 */ /* 0x000fc40000011610 */
[----:B------:R-:W-:Y:S02]  /*15c0*/  PLOP3.LUT P0, PT, P0, P1, PT, 0xf8, 0x8f ;  /* 0x00000000008f781c */ /* 0x000fe40000703f70 */
[----:B------:R-:W-:Y:S02]  /*15d0*/  SHF.R.U32.HI R17, RZ, 0x1, R13 ;  /* 0x00000001ff117819 */ /* 0x000fe4000001160d */
[----:B------:R-:W-:-:S04]  /*15e0*/  SEL R8, RZ, 0x1, !P0 ;  /* 0x00000001ff087807 */ /* 0x000fc80004000000 */
[----:B------:R-:W-:-:S04]  /*15f0*/  LOP3.LUT R8, R8, 0x1, R17, 0xf8, !PT ;  /* 0x0000000108087812 */ /* 0x000fc800078ef811 */
[----:B------:R-:W-:-:S05]  /*1600*/  LOP3.LUT R8, R8, R13, RZ, 0xc0, !PT ;  /* 0x0000000d08087212 */ /* 0x000fca00078ec0ff */
[----:B------:R-:W-:-:S05]  /*1610*/  IMAD.IADD R8, R17, 0x1, R8 ;  /* 0x0000000111087824 */ /* 0x000fca00078e0208 */
[----:B------:R-:W-:Y:S01]  /*1620*/  LOP3.LUT R7, R8, R7, RZ, 0xfc, !PT ;  /* 0x0000000708077212 */ /* 0x000fe200078efcff */
[----:B------:R-:W-:Y:S06]  /*1630*/  BRA `(.L_x_19) ;  /* 0x0000000000107947 */ /* 0x000fec0003800000 */
.L_x_18:
[----:B------:R-:W-:-:S04]  /*1640*/  LOP3.LUT R7, R7, 0x80000000, RZ, 0xc0, !PT ;  /* 0x8000000007077812 */ /* 0x000fc800078ec0ff */
[----:B------:R-:W-:Y:S01]  /*1650*/  LOP3.LUT R7, R7, 0x7f800000, RZ, 0xfc, !PT ;  /* 0x7f80000007077812 */ /* 0x000fe200078efcff */
[----:B------:R-:W-:Y:S06]  /*1660*/  BRA `(.L_x_19) ;  /* 0x0000000000047947 */ /* 0x000fec0003800000 */
.L_x_17:
[----:B------:R-:W-:-:S07]  /*1670*/  LEA R7, R16, R7, 0x17 ;  /* 0x0000000710077211 */ /* 0x000fce00078eb8ff */
.L_x_19:
[----:B------:R-:W-:Y:S05]  /*1680*/  BSYNC.RECONVERGENT B2 ;  /* 0x0000000000027941 */ /* 0x000fea0003800200 */
.L_x_16:
[----:B------:R-:W-:Y:S05]  /*1690*/  BRA `(.L_x_20) ;  /* 0x0000000000207947 */ /* 0x000fea0003800000 */
.L_x_15:
[----:B------:R-:W-:-:S04]  /*16a0*/  LOP3.LUT R7, R8, 0x80000000, R7, 0x48, !PT ;  /* 0x8000000008077812 */ /* 0x000fc800078e4807 */
[----:B------:R-:W-:Y:S01]  /*16b0*/  LOP3.LUT R7, R7, 0x7f800000, RZ, 0xfc, !PT ;  /* 0x7f80000007077812 */ /* 0x000fe200078efcff */
[----:B------:R-:W-:Y:S06]  /*16c0*/  BRA `(.L_x_20) ;  /* 0x0000000000147947 */ /* 0x000fec0003800000 */
.L_x_14:
[----:B------:R-:W-:Y:S01]  /*16d0*/  LOP3.LUT R7, R8, 0x80000000, R7, 0x48, !PT ;  /* 0x8000000008077812 */ /* 0x000fe200078e4807 */
[----:B------:R-:W-:Y:S06]  /*16e0*/  BRA `(.L_x_20) ;  /* 0x00000000000c7947 */ /* 0x000fec0003800000 */
.L_x_13:
[----:B------:R-:W0:Y:S01]  /*16f0*/  MUFU.RSQ R7, -QNAN ;  /* 0xffc0000000077908 */ /* 0x000e220000001400 */
[----:B------:R-:W-:Y:S05]  /*1700*/  BRA `(.L_x_20) ;  /* 0x0000000000047947 */ /* 0x000fea0003800000 */
.L_x_12:
[----:B------:R-:W-:-:S07]  /*1710*/  FADD.FTZ R7, R7, R8 ;  /* 0x0000000807077221 */ /* 0x000fce0000010000 */
.L_x_20:
[----:B------:R-:W-:Y:S05]  /*1720*/  BSYNC.RECONVERGENT B1 ;  /* 0x0000000000017941 */ /* 0x000fea0003800200 */
.L_x_10:
[----:B------:R-:W-:-:S04]  /*1730*/  HFMA2 R13, -RZ, RZ, 0, 0 ;  /* 0x00000000ff0d7431 */ /* 0x000fc800000001ff */
[----:B0-----:R-:W-:Y:S05]  /*1740*/  RET.REL.NODEC R12 `(_Z3simjjjPfS_) ;  /* 0xffffffe80c2c7950 */ /* 0x001fea0003c3ffff */
.L_x_21:
[----:B------:R-:W-:-:S00]  /*1750*/  BRA `(.L_x_21) ;  /* 0xfffffffc00fc7947 */ /* 0x000fc0000383ffff */
[----:B------:R-:W-:-:S00]  /*1760*/  NOP ;  /* 0x0000000000007918 */ /* 0x000fc00000000000 */
        /* <DEDUP_REMOVED lines=9> */
.L_x_22:


//--------------------- .nv.shared.reserved.0     --------------------------
	.section	.nv.shared.reserved.0,"aw",@nobits
	.weak		__nv_reservedSMEM_offset_0_alias
	.size		__nv_reservedSMEM_offset_0_alias, 0, 64
	.other		__nv_reservedSMEM_offset_0_alias,@"STO_CUDA_RESERVED_SHARED STV_DEFAULT"
__nv_reservedSMEM_offset_0_alias:
	.zero		0
	.zero		64


//--------------------- .nv.constant0._Z3simjjjPfS_ --------------------------
	.section	.nv.constant0._Z3simjjjPfS_,"a",@progbits
	.sectionflags	@""
	.align	4
.nv.constant0._Z3simjjjPfS_:
	.zero		928


//--------------------- SYMBOLS --------------------------

	.type		.nv.reservedSmem.offset0,@object
	.size		.nv.reservedSmem.offset0,0x4
